	.headerflags	@"EF_CUDA_TEXMODE_UNIFIED EF_CUDA_64BIT_ADDRESS EF_CUDA_ACCELERATORS EF_CUDA_SM90 EF_CUDA_VIRTUAL_SM(EF_CUDA_SM90)"
	.elftype	@"ET_EXEC"


//--------------------- .nv.info                  --------------------------
	.section	.nv.info,"",@"SHT_CUDA_INFO"
	.align	4


	//----- nvinfo : EIATTR_REGCOUNT
	.align		4
        /*0000*/ 	.byte	0x04, 0x2f
        /*0002*/ 	.short	(.L_1 - .L_0)
	.align		4
.L_0:
        /*0004*/ 	.word	index@(triton_poi_fused__unsafe_index_add_convolution_mul_sub_19)
        /*0008*/ 	.word	0x0000002a


	//----- nvinfo : EIATTR_MIN_STACK_SIZE
	.align		4
.L_1:
        /*000c*/ 	.byte	0x04, 0x12
        /*000e*/ 	.short	(.L_3 - .L_2)
	.align		4
.L_2:
        /*0010*/ 	.word	index@(triton_poi_fused__unsafe_index_add_convolution_mul_sub_19)
        /*0014*/ 	.word	0x00000000


	//----- nvinfo : EIATTR_FRAME_SIZE
	.align		4
.L_3:
        /*0018*/ 	.byte	0x04, 0x11
        /*001a*/ 	.short	(.L_5 - .L_4)
	.align		4
.L_4:
        /*001c*/ 	.word	index@(triton_poi_fused__unsafe_index_add_convolution_mul_sub_19)
        /*0020*/ 	.word	0x00000000


	//----- nvinfo : EIATTR_MIN_STACK_SIZE
	.align		4
.L_5:
        /*0024*/ 	.byte	0x04, 0x12
        /*0026*/ 	.short	(.L_7 - .L_6)
	.align		4
.L_6:
        /*0028*/ 	.word	index@(triton_poi_fused__unsafe_index_add_convolution_mul_sub_19)
        /*002c*/ 	.word	0x00000000
.L_7:


//--------------------- .nv.info.triton_poi_fused__unsafe_index_add_convolution_mul_sub_19 --------------------------
	.section	.nv.info.triton_poi_fused__unsafe_index_add_convolution_mul_sub_19,"",@"SHT_CUDA_INFO"
	.sectionflags	@""
	.align	4


	//----- nvinfo : EIATTR_CUDA_API_VERSION
	.align		4
        /*0000*/ 	.byte	0x04, 0x37
        /*0002*/ 	.short	(.L_9 - .L_8)
.L_8:
        /*0004*/ 	.word	0x0000007c


	//----- nvinfo : EIATTR_KPARAM_INFO
	.align		4
.L_9:
        /*0008*/ 	.byte	0x04, 0x17
        /*000a*/ 	.short	(.L_11 - .L_10)
.L_10:
        /*000c*/ 	.word	0x00000000
        /*0010*/ 	.short	0x0009
        /*0012*/ 	.short	0x0048
        /*0014*/ 	.byte	0x00, 0xf0, 0x11, 0x00


	//----- nvinfo : EIATTR_KPARAM_INFO
	.align		4
.L_11:
        /*0018*/ 	.byte	0x04, 0x17
        /*001a*/ 	.short	(.L_13 - .L_12)
.L_12:
        /*001c*/ 	.word	0x00000000
        /*0020*/ 	.short	0x0008
        /*0022*/ 	.short	0x0040
        /*0024*/ 	.byte	0x00, 0xf4, 0x21, 0x00


	//----- nvinfo : EIATTR_KPARAM_INFO
	.align		4
.L_13:
        /*0028*/ 	.byte	0x04, 0x17
        /*002a*/ 	.short	(.L_15 - .L_14)
.L_14:
        /*002c*/ 	.word	0x00000000
        /*0030*/ 	.short	0x0007
        /*0032*/ 	.short	0x0038
        /*0034*/ 	.byte	0x00, 0xf4, 0x21, 0x00


	//----- nvinfo : EIATTR_KPARAM_INFO
	.align		4
.L_15:
        /*0038*/ 	.byte	0x04, 0x17
        /*003a*/ 	.short	(.L_17 - .L_16)
.L_16:
        /*003c*/ 	.word	0x00000000
        /*0040*/ 	.short	0x0006
        /*0042*/ 	.short	0x0030
        /*0044*/ 	.byte	0x00, 0xf4, 0x21, 0x00


	//----- nvinfo : EIATTR_KPARAM_INFO
	.align		4
.L_17:
        /*0048*/ 	.byte	0x04, 0x17
        /*004a*/ 	.short	(.L_19 - .L_18)
.L_18:
        /*004c*/ 	.word	0x00000000
        /*0050*/ 	.short	0x0005
        /*0052*/ 	.short	0x0028
        /*0054*/ 	.byte	0x00, 0xf4, 0x21, 0x00


	//----- nvinfo : EIATTR_KPARAM_INFO
	.align		4
.L_19:
        /*0058*/ 	.byte	0x04, 0x17
        /*005a*/ 	.short	(.L_21 - .L_20)
.L_20:
        /*005c*/ 	.word	0x00000000
        /*0060*/ 	.short	0x0004
        /*0062*/ 	.short	0x0020
        /*0064*/ 	.byte	0x00, 0xf4, 0x21, 0x00


	//----- nvinfo : EIATTR_KPARAM_INFO
	.align		4
.L_21:
        /*0068*/ 	.byte	0x04, 0x17
        /*006a*/ 	.short	(.L_23 - .L_22)
.L_22:
        /*006c*/ 	.word	0x00000000
        /*0070*/ 	.short	0x0003
        /*0072*/ 	.short	0x0018
        /*0074*/ 	.byte	0x00, 0xf4, 0x21, 0x00


	//----- nvinfo : EIATTR_KPARAM_INFO
	.align		4
.L_23:
        /*0078*/ 	.byte	0x04, 0x17
        /*007a*/ 	.short	(.L_25 - .L_24)
.L_24:
        /*007c*/ 	.word	0x00000000
        /*0080*/ 	.short	0x0002
        /*0082*/ 	.short	0x0010
        /*0084*/ 	.byte	0x00, 0xf4, 0x21, 0x00


	//----- nvinfo : EIATTR_KPARAM_INFO
	.align		4
.L_25:
        /*0088*/ 	.byte	0x04, 0x17
        /*008a*/ 	.short	(.L_27 - .L_26)
.L_26:
        /*008c*/ 	.word	0x00000000
        /*0090*/ 	.short	0x0001
        /*0092*/ 	.short	0x0008
        /*0094*/ 	.byte	0x00, 0xf4, 0x21, 0x00


	//----- nvinfo : EIATTR_KPARAM_INFO
	.align		4
.L_27:
        /*0098*/ 	.byte	0x04, 0x17
        /*009a*/ 	.short	(.L_29 - .L_28)
.L_28:
        /*009c*/ 	.word	0x00000000
        /*00a0*/ 	.short	0x0000
        /*00a2*/ 	.short	0x0000
        /*00a4*/ 	.byte	0x00, 0xf4, 0x21, 0x00


	//----- nvinfo : EIATTR_SPARSE_MMA_MASK
	.align		4
.L_29:
        /*00a8*/ 	.byte	0x03, 0x50
        /*00aa*/ 	.short	0x0000


	//----- nvinfo : EIATTR_MAXREG_COUNT
	.align		4
        /*00ac*/ 	.byte	0x03, 0x1b
        /*00ae*/ 	.short	0x00ff


	//----- nvinfo : EIATTR_EXIT_INSTR_OFFSETS
	.align		4
        /*00b0*/ 	.byte	0x04, 0x1c
        /*00b2*/ 	.short	(.L_31 - .L_30)


	//   ....[0]....
.L_30:
        /*00b4*/ 	.word	0x000019d0


	//----- nvinfo : EIATTR_REQNTID
	.align		4
.L_31:
        /*00b8*/ 	.byte	0x04, 0x10
        /*00ba*/ 	.short	(.L_33 - .L_32)
.L_32:
        /*00bc*/ 	.word	0x00000080
        /*00c0*/ 	.word	0x00000001
        /*00c4*/ 	.word	0x00000001


	//----- nvinfo : EIATTR_CBANK_PARAM_SIZE
	.align		4
.L_33:
        /*00c8*/ 	.byte	0x03, 0x19
        /*00ca*/ 	.short	0x004c


	//----- nvinfo : EIATTR_PARAM_CBANK
	.align		4
        /*00cc*/ 	.byte	0x04, 0x0a
        /*00ce*/ 	.short	(.L_35 - .L_34)
	.align		4
.L_34:
        /*00d0*/ 	.word	index@(.nv.constant0.triton_poi_fused__unsafe_index_add_convolution_mul_sub_19)
        /*00d4*/ 	.short	0x0210
        /*00d6*/ 	.short	0x004c


	//----- nvinfo : EIATTR_SW_WAR
	.align		4
.L_35:
        /*00d8*/ 	.byte	0x04, 0x36
        /*00da*/ 	.short	(.L_37 - .L_36)
.L_36:
        /*00dc*/ 	.word	0x00000008
.L_37:


//--------------------- .nv.callgraph             --------------------------
	.section	.nv.callgraph,"",@"SHT_CUDA_CALLGRAPH"
	.align	4
	.sectionentsize	8
	.align		4
        /*0000*/ 	.word	0x00000000
	.align		4
        /*0004*/ 	.word	0xffffffff
	.align		4
        /*0008*/ 	.word	0x00000000
	.align		4
        /*000c*/ 	.word	0xfffffffe
	.align		4
        /*0010*/ 	.word	0x00000000
	.align		4
        /*0014*/ 	.word	0xfffffffd
	.align		4
        /*0018*/ 	.word	0x00000000
	.align		4
        /*001c*/ 	.word	0xfffffffc


//--------------------- .text.triton_poi_fused__unsafe_index_add_convolution_mul_sub_19 --------------------------
	.section	.text.triton_poi_fused__unsafe_index_add_convolution_mul_sub_19,"ax",@progbits
	.align	128
        .global         triton_poi_fused__unsafe_index_add_convolution_mul_sub_19
        .type           triton_poi_fused__unsafe_index_add_convolution_mul_sub_19,@function
        .size           triton_poi_fused__unsafe_index_add_convolution_mul_sub_19,(.L_x_1 - triton_poi_fused__unsafe_index_add_convolution_mul_sub_19)
        .other          triton_poi_fused__unsafe_index_add_convolution_mul_sub_19,@"STO_CUDA_ENTRY STV_DEFAULT"
triton_poi_fused__unsafe_index_add_convolution_mul_sub_19:
.text.triton_poi_fused__unsafe_index_add_convolution_mul_sub_19:
[----:B------:R-:W-:Y:S01]  /*0000*/  LDC R1, c[0x0][0x28] ;  /* 0x00000a00ff017b82 */ /* 0x000fe20000000800 */
[----:B------:R-:W1:Y:S07]  /*0010*/  S2R R2, SR_TID.X ;  /* 0x0000000000027919 */ /* 0x000e6e0000002100 */
[----:B------:R-:W2:Y:S01]  /*0020*/  LDC.64 R36, c[0x0][0x218] ;  /* 0x00008600ff247b82 */ /* 0x000ea20000000a00 */
[----:B------:R-:W-:Y:S01]  /*0030*/  ULDC.64 UR4, c[0x0][0x208] ;  /* 0x0000820000047ab9 */ /* 0x000fe20000000a00 */
[----:B------:R-:W-:Y:S01]  /*0040*/  ULDC.64 UR6, c[0x0][0x228] ;  /* 0x00008a0000067ab9 */ /* 0x000fe20000000a00 */
[----:B------:R-:W3:Y:S05]  /*0050*/  S2R R0, SR_CTAID.X ;  /* 0x0000000000007919 */ /* 0x000eea0000002500 */
[----:B------:R-:W4:Y:S08]  /*0060*/  LDC.64 R22, c[0x0][0x220] ;  /* 0x00008800ff167b82 */ /* 0x000f300000000a00 */
[----:B------:R-:W5:Y:S08]  /*0070*/  LDC.64 R20, c[0x0][0x238] ;  /* 0x00008e00ff147b82 */ /* 0x000f700000000a00 */
[----:B------:R-:W4:Y:S01]  /*0080*/  LDC.64 R24, c[0x0][0x248] ;  /* 0x00009200ff187b82 */ /* 0x000f220000000a00 */
[----:B-1----:R-:W-:-:S07]  /*0090*/  IMAD.SHL.U32 R2, R2, 0x4, RZ ;  /* 0x0000000402027824 */ /* 0x002fce00078e00ff */
[----:B------:R-:W1:Y:S01]  /*00a0*/  LDC.64 R30, c[0x0][0x240] ;  /* 0x00009000ff1e7b82 */ /* 0x000e620000000a00 */
[----:B------:R-:W-:-:S05]  /*00b0*/  LOP3.LUT R3, R2, 0x1fc, RZ, 0xc0, !PT ;  /* 0x000001fc02037812 */ /* 0x000fca00078ec0ff */
[----:B---3--:R-:W-:-:S05]  /*00c0*/  IMAD R3, R0, 0x400, R3 ;  /* 0x0000040000037824 */ /* 0x008fca00078e0203 */
[----:B------:R-:W-:-:S04]  /*00d0*/  SHF.R.S32.HI R2, RZ, 0x1f, R3 ;  /* 0x0000001fff027819 */ /* 0x000fc80000011403 */
[----:B------:R-:W-:-:S04]  /*00e0*/  LEA.HI R2, R2, R3, RZ, 0xa ;  /* 0x0000000302027211 */ /* 0x000fc800078f50ff */
[----:B------:R-:W-:Y:S02]  /*00f0*/  SHF.R.S32.HI R26, RZ, 0xa, R2 ;  /* 0x0000000aff1a7819 */ /* 0x000fe40000011402 */
[----:B------:R-:W-:Y:S02]  /*0100*/  LOP3.LUT R12, R2, 0xfffffc00, RZ, 0xc0, !PT ;  /* 0xfffffc00020c7812 */ /* 0x000fe400078ec0ff */
[----:B------:R-:W-:-:S03]  /*0110*/  LEA.HI R4, R26, R26, RZ, 0xa ;  /* 0x0000001a1a047211 */ /* 0x000fc600078f50ff */
[----:B------:R-:W-:Y:S01]  /*0120*/  IMAD.IADD R12, R3, 0x1, -R12 ;  /* 0x00000001030c7824 */ /* 0x000fe200078e0a0c */
[----:B------:R-:W-:-:S04]  /*0130*/  LOP3.LUT R5, R4, 0xfffffc00, RZ, 0xc0, !PT ;  /* 0xfffffc0004057812 */ /* 0x000fc800078ec0ff */
[----:B------:R-:W-:-:S05]  /*0140*/  IADD3 R26, R26, -R5, RZ ;  /* 0x800000051a1a7210 */ /* 0x000fca0007ffe0ff */
[----:B--2---:R-:W-:-:S06]  /*0150*/  IMAD.WIDE R16, R26, 0x8, R36 ;  /* 0x000000081a107825 */ /* 0x004fcc00078e0224 */
[----:B------:R-:W2:Y:S01]  /*0160*/  LDG.E.EL.64 R16, desc[UR4][R16.64] ;  /* 0x0000000410107981 */ /* 0x000ea2000c2e1b00 */
[----:B----4-:R-:W-:-:S04]  /*0170*/  IMAD.WIDE R8, R12, 0x8, R22 ;  /* 0x000000080c087825 */ /* 0x010fc800078e0216 */
[----:B-----5:R-:W-:Y:S02]  /*0180*/  IMAD.WIDE R4, R12, 0x8, R20 ;  /* 0x000000080c047825 */ /* 0x020fe400078e0214 */
[----:B------:R-:W3:Y:S02]  /*0190*/  LDG.E.EL.128 R8, desc[UR4][R8.64] ;  /* 0x0000000408087981 */ /* 0x000ee4000c2e1d00 */
[----:B0-----:R-:W-:Y:S02]  /*01a0*/  IMAD.WIDE R14, R26, 0x8, R24 ;  /* 0x000000081a0e7825 */ /* 0x001fe400078e0218 */
[----:B------:R-:W4:Y:S04]  /*01b0*/  LDG.E.EL.128 R4, desc[UR4][R4.64] ;  /* 0x0000000404047981 */ /* 0x000f28000c2e1d00 */
[----:B------:R-:W5:Y:S01]  /*01c0*/  LDG.E.EL.64 R14, desc[UR4][R14.64] ;  /* 0x000000040e0e7981 */ /* 0x000f62000c2e1b00 */
[----:B------:R-:W-:-:S04]  /*01d0*/  SHF.R.S32.HI R27, RZ, 0x15, R0 ;  /* 0x00000015ff1b7819 */ /* 0x000fc80000011400 */
[----:B------:R-:W-:Y:S02]  /*01e0*/  SGXT R27, R27, 0x1 ;  /* 0x000000011b1b781a */ /* 0x000fe40000000200 */
[----:B--2---:R-:W-:-:S04]  /*01f0*/  SHF.R.U32.HI R13, RZ, 0x17, R17 ;  /* 0x00000017ff0d7819 */ /* 0x004fc80000011611 */
[----:B------:R-:W-:Y:S02]  /*0200*/  LOP3.LUT R13, R13, 0x100, RZ, 0xc0, !PT ;  /* 0x000001000d0d7812 */ /* 0x000fe400078ec0ff */
[----:B---3--:R-:W-:Y:S02]  /*0210*/  SHF.R.U32.HI R2, RZ, 0x15, R9 ;  /* 0x00000015ff027819 */ /* 0x008fe40000011609 */
[----:B------:R-:W-:Y:S02]  /*0220*/  IADD3 R32, P0, R16, R13, RZ ;  /* 0x0000000d10207210 */ /* 0x000fe40007f1e0ff */
[C---:B------:R-:W-:Y:S02]  /*0230*/  LEA R13, P1, R8.reuse, UR6, 0x2 ;  /* 0x00000006080d7c11 */ /* 0x040fe4000f8210ff */
[----:B----4-:R-:W-:Y:S01]  /*0240*/  SHF.R.U32.HI R0, RZ, 0x15, R5 ;  /* 0x00000015ff007819 */ /* 0x010fe20000011605 */
[----:B------:R-:W-:Y:S01]  /*0250*/  IMAD.X R29, RZ, RZ, R17, P0 ;  /* 0x000000ffff1d7224 */ /* 0x000fe200000e0611 */
[----:B------:R-:W-:-:S02]  /*0260*/  LEA.HI.X R9, R8, UR7, R9, 0x2, P1 ;  /* 0x0000000708097c11 */ /* 0x000fc400088f1409 */
[----:B------:R-:W-:Y:S02]  /*0270*/  LOP3.LUT R8, R2, 0x400, RZ, 0xc0, !PT ;  /* 0x0000040002087812 */ /* 0x000fe400078ec0ff */
[C---:B------:R-:W-:Y:S02]  /*0280*/  LEA R16, P0, R4.reuse, UR6, 0x2 ;  /* 0x0000000604107c11 */ /* 0x040fe4000f8010ff */
[----:B------:R-:W-:Y:S02]  /*0290*/  IADD3 R8, P1, R8, R13, RZ ;  /* 0x0000000d08087210 */ /* 0x000fe40007f3e0ff */
[----:B------:R-:W-:Y:S02]  /*02a0*/  LEA.HI.X R2, R4, UR7, R5, 0x2, P0 ;  /* 0x0000000704027c11 */ /* 0x000fe400080f1405 */
[----:B------:R-:W-:Y:S01]  /*02b0*/  LOP3.LUT R5, R0, 0x400, RZ, 0xc0, !PT ;  /* 0x0000040000057812 */ /* 0x000fe200078ec0ff */
[----:B------:R-:W-:Y:S01]  /*02c0*/  IMAD.X R0, RZ, RZ, R9, P1 ;  /* 0x000000ffff007224 */ /* 0x000fe200008e0609 */
[----:B-----5:R-:W-:-:S02]  /*02d0*/  SHF.R.U32.HI R9, RZ, 0x17, R15 ;  /* 0x00000017ff097819 */ /* 0x020fc4000001160f */
[C---:B------:R-:W-:Y:S02]  /*02e0*/  SHF.L.U64.HI R29, R32.reuse, 0xa, R29 ;  /* 0x0000000a201d7819 */ /* 0x040fe4000001021d */
[----:B------:R-:W-:Y:S02]  /*02f0*/  LOP3.LUT R9, R9, 0x100, RZ, 0xc0, !PT ;  /* 0x0000010009097812 */ /* 0x000fe400078ec0ff */
[----:B------:R-:W-:Y:S02]  /*0300*/  SHF.L.U32 R32, R32, 0xa, RZ ;  /* 0x0000000a20207819 */ /* 0x000fe400000006ff */
[----:B------:R-:W-:Y:S02]  /*0310*/  IADD3 R34, P2, R14, R9, RZ ;  /* 0x000000090e227210 */ /* 0x000fe40007f5e0ff */
[----:B------:R-:W-:Y:S02]  /*0320*/  IADD3 R5, P0, R5, R16, RZ ;  /* 0x0000001005057210 */ /* 0x000fe40007f1e0ff */
[----:B------:R-:W-:Y:S01]  /*0330*/  IADD3 R38, P1, R32, R8, RZ ;  /* 0x0000000820267210 */ /* 0x000fe20007f3e0ff */
[----:B------:R-:W0:Y:S01]  /*0340*/  LDC.64 R16, c[0x0][0x230] ;  /* 0x00008c00ff107b82 */ /* 0x000e220000000a00 */
[----:B------:R-:W-:Y:S01]  /*0350*/  IMAD.X R33, RZ, RZ, R15, P2 ;  /* 0x000000ffff217224 */ /* 0x000fe200010e060f */
[----:B------:R-:W-:Y:S01]  /*0360*/  LEA.HI R4, R27, R3, RZ, 0x14 ;  /* 0x000000031b047211 */ /* 0x000fe200078fa0ff */
[----:B------:R-:W-:Y:S01]  /*0370*/  IMAD.X R2, RZ, RZ, R2, P0 ;  /* 0x000000ffff027224 */ /* 0x000fe200000e0602 */
[----:B------:R-:W-:Y:S01]  /*0380*/  IADD3 R14, P0, R5, R32, RZ ;  /* 0x00000020050e7210 */ /* 0x000fe20007f1e0ff */
[----:B------:R-:W-:Y:S01]  /*0390*/  IMAD.X R39, R29, 0x1, R0, P1 ;  /* 0x000000011d277824 */ /* 0x000fe200008e0600 */
[----:B------:R-:W-:-:S02]  /*03a0*/  LEA R18, P1, R10, UR6, 0x2 ;  /* 0x000000060a127c11 */ /* 0x000fc4000f8210ff */
[C---:B------:R-:W-:Y:S02]  /*03b0*/  SHF.L.U64.HI R33, R34.reuse, 0xa, R33 ;  /* 0x0000000a22217819 */ /* 0x040fe40000010221 */
[----:B------:R-:W-:Y:S01]  /*03c0*/  SHF.L.U32 R34, R34, 0xa, RZ ;  /* 0x0000000a22227819 */ /* 0x000fe200000006ff */
[----:B------:R-:W-:Y:S01]  /*03d0*/  IMAD.X R15, R2, 0x1, R29, P0 ;  /* 0x00000001020f7824 */ /* 0x000fe200000e061d */
[----:B------:R-:W-:Y:S02]  /*03e0*/  SHF.R.S32.HI R4, RZ, 0x14, R4 ;  /* 0x00000014ff047819 */ /* 0x000fe40000011404 */
[----:B------:R-:W-:Y:S02]  /*03f0*/  LEA.HI.X R13, R10, UR7, R11, 0x2, P1 ;  /* 0x000000070a0d7c11 */ /* 0x000fe400088f140b */
[----:B------:R-:W-:Y:S02]  /*0400*/  IADD3 R8, P0, R34, R8, RZ ;  /* 0x0000000822087210 */ /* 0x000fe40007f1e0ff */
[----:B------:R-:W-:-:S02]  /*0410*/  IADD3 R10, P2, R34, R5, RZ ;  /* 0x00000005220a7210 */ /* 0x000fc40007f5e0ff */
[----:B------:R-:W-:Y:S02]  /*0420*/  SHF.L.U32 R28, R4, 0x10, RZ ;  /* 0x00000010041c7819 */ /* 0x000fe400000006ff */
[----:B------:R-:W-:Y:S01]  /*0430*/  SHF.R.U32.HI R19, RZ, 0x15, R11 ;  /* 0x00000015ff137819 */ /* 0x000fe2000001160b */
[----:B------:R-:W-:Y:S01]  /*0440*/  IMAD.X R9, R33, 0x1, R0, P0 ;  /* 0x0000000121097824 */ /* 0x000fe200000e0600 */
[----:B------:R-:W-:Y:S01]  /*0450*/  IADD3.X R11, R33, R2, RZ, P2, !PT ;  /* 0x00000002210b7210 */ /* 0x000fe200017fe4ff */
[C---:B------:R-:W-:Y:S01]  /*0460*/  IMAD.WIDE R14, R28.reuse, 0x4, R14 ;  /* 0x000000041c0e7825 */ /* 0x040fe200078e020e */
[----:B------:R-:W-:Y:S01]  /*0470*/  LOP3.LUT R19, R19, 0x400, RZ, 0xc0, !PT ;  /* 0x0000040013137812 */ /* 0x000fe200078ec0ff */
[----:B0-----:R0:W2:Y:S02]  /*0480*/  LDG.E R0, desc[UR4][R16.64] ;  /* 0x0000000410007981 */ /* 0x0010a4000c1e1900 */
[C---:B------:R-:W-:Y:S01]  /*0490*/  IMAD.WIDE R38, R28.reuse, 0x4, R38 ;  /* 0x000000041c267825 */ /* 0x040fe200078e0226 */
[----:B------:R-:W-:Y:S01]  /*04a0*/  IADD3 R18, P1, R19, R18, RZ ;  /* 0x0000001213127210 */ /* 0x000fe20007f3e0ff */
[----:B------:R-:W3:Y:S02]  /*04b0*/  LDG.E.EL R14, desc[UR4][R14.64] ;  /* 0x000000040e0e7981 */ /* 0x000ee4000c2e1900 */
[----:B------:R-:W-:-:S02]  /*04c0*/  IMAD.WIDE R8, R28, 0x4, R8 ;  /* 0x000000041c087825 */ /* 0x000fc400078e0208 */
[----:B------:R-:W2:Y:S02]  /*04d0*/  LDG.E.EL R4, desc[UR4][R38.64] ;  /* 0x0000000426047981 */ /* 0x000ea4000c2e1900 */
[----:B------:R-:W-:Y:S02]  /*04e0*/  IMAD.WIDE R10, R28, 0x4, R10 ;  /* 0x000000041c0a7825 */ /* 0x000fe400078e020a */
[----:B------:R1:W4:Y:S01]  /*04f0*/  LDG.E.EL R2, desc[UR4][R8.64] ;  /* 0x0000000408027981 */ /* 0x000322000c2e1900 */
[----:B0-----:R-:W-:-:S03]  /*0500*/  IADD3 R16, P0, R18, R32, RZ ;  /* 0x0000002012107210 */ /* 0x001fc60007f1e0ff */
[----:B------:R-:W5:Y:S01]  /*0510*/  LDG.E.EL R15, desc[UR4][R10.64] ;  /* 0x000000040a0f7981 */ /* 0x000f62000c2e1900 */
[----:B------:R-:W-:Y:S02]  /*0520*/  IMAD.X R13, RZ, RZ, R13, P1 ;  /* 0x000000ffff0d7224 */ /* 0x000fe400008e060d */
[----:B-1----:R-:W-:Y:S01]  /*0530*/  IMAD.WIDE R8, R12, 0x4, R30 ;  /* 0x000000040c087825 */ /* 0x002fe200078e021e */
[----:B------:R-:W-:-:S03]  /*0540*/  SHF.R.U32.HI R12, RZ, 0x15, R7 ;  /* 0x00000015ff0c7819 */ /* 0x000fc60000011607 */
[----:B------:R-:W-:Y:S02]  /*0550*/  IMAD.X R17, R13, 0x1, R29, P0 ;  /* 0x000000010d117824 */ /* 0x000fe400000e061d */
[----:B------:R-:W3:Y:S01]  /*0560*/  LDG.E.EL.128 R8, desc[UR4][R8.64] ;  /* 0x0000000408087981 */ /* 0x000ee2000c2e1d00 */
[----:B------:R-:W-:Y:S01]  /*0570*/  LEA R19, P0, R6, UR6, 0x2 ;  /* 0x0000000606137c11 */ /* 0x000fe2000f8010ff */
[----:B------:R-:W-:Y:S01]  /*0580*/  IMAD.WIDE R16, R28, 0x4, R16 ;  /* 0x000000041c107825 */ /* 0x000fe200078e0210 */
[----:B------:R-:W-:Y:S02]  /*0590*/  LOP3.LUT R12, R12, 0x400, RZ, 0xc0, !PT ;  /* 0x000004000c0c7812 */ /* 0x000fe400078ec0ff */
[----:B------:R-:W-:Y:S02]  /*05a0*/  LEA.HI.X R6, R6, UR7, R7, 0x2, P0 ;  /* 0x0000000706067c11 */ /* 0x000fe400080f1407 */
[----:B------:R0:W3:Y:S02]  /*05b0*/  LDG.E.EL R5, desc[UR4][R16.64] ;  /* 0x0000000410057981 */ /* 0x0000e4000c2e1900 */
[----:B0-----:R-:W-:-:S04]  /*05c0*/  IADD3 R16, P0, R12, R19, RZ ;  /* 0x000000130c107210 */ /* 0x001fc80007f1e0ff */
[----:B------:R-:W-:Y:S02]  /*05d0*/  IADD3.X R17, RZ, R6, RZ, P0, !PT ;  /* 0x00000006ff117210 */ /* 0x000fe400007fe4ff */
[----:B------:R-:W-:-:S05]  /*05e0*/  IADD3 R6, P0, R16, R32, RZ ;  /* 0x0000002010067210 */ /* 0x000fca0007f1e0ff */
[----:B------:R-:W-:Y:S02]  /*05f0*/  IMAD.X R7, R17, 0x1, R29, P0 ;  /* 0x0000000111077824 */ /* 0x000fe400000e061d */
[----:B------:R-:W-:-:S05]  /*0600*/  IMAD.WIDE R6, R28, 0x4, R6 ;  /* 0x000000041c067825 */ /* 0x000fca00078e0206 */
[----:B------:R0:W3:Y:S02]  /*0610*/  LDG.E.EL R12, desc[UR4][R6.64] ;  /* 0x00000004060c7981 */ /* 0x0000e4000c2e1900 */
[----:B0-----:R-:W-:Y:S02]  /*0620*/  IADD3 R6, P0, R34, R18, RZ ;  /* 0x0000001222067210 */ /* 0x001fe40007f1e0ff */
[----:B------:R-:W-:-:S03]  /*0630*/  IADD3 R18, R3, 0x2, RZ ;  /* 0x0000000203127810 */ /* 0x000fc60007ffe0ff */
[----:B------:R-:W-:Y:S01]  /*0640*/  IMAD.X R7, R33, 0x1, R13, P0 ;  /* 0x0000000121077824 */ /* 0x000fe200000e060d */
[----:B------:R-:W-:Y:S02]  /*0650*/  IADD3 R16, P0, R34, R16, RZ ;  /* 0x0000001022107210 */ /* 0x000fe40007f1e0ff */
[----:B------:R-:W-:Y:S01]  /*0660*/  LEA.HI R13, R27, R18, RZ, 0xa ;  /* 0x000000121b0d7211 */ /* 0x000fe200078f50ff */
[----:B------:R-:W-:-:S04]  /*0670*/  IMAD.WIDE R6, R28, 0x4, R6 ;  /* 0x000000041c067825 */ /* 0x000fc800078e0206 */
[----:B------:R-:W-:Y:S01]  /*0680*/  IMAD.X R17, R33, 0x1, R17, P0 ;  /* 0x0000000121117824 */ /* 0x000fe200000e0611 */
[----:B------:R-:W-:Y:S01]  /*0690*/  LOP3.LUT R13, R13, 0xfffffc00, RZ, 0xc0, !PT ;  /* 0xfffffc000d0d7812 */ /* 0x000fe200078ec0ff */
[----:B------:R-:W3:Y:S01]  /*06a0*/  LDG.E.EL R6, desc[UR4][R6.64] ;  /* 0x0000000406067981 */ /* 0x000ee2000c2e1900 */
[----:B------:R-:W-:-:S04]  /*06b0*/  IMAD.WIDE R16, R28, 0x4, R16 ;  /* 0x000000041c107825 */ /* 0x000fc800078e0210 */
[----:B------:R-:W-:Y:S01]  /*06c0*/  IMAD.IADD R13, R18, 0x1, -R13 ;  /* 0x00000001120d7824 */ /* 0x000fe200078e0a0d */
[----:B------:R0:W3:Y:S03]  /*06d0*/  LDG.E.EL R7, desc[UR4][R16.64] ;  /* 0x0000000410077981 */ /* 0x0000e6000c2e1900 */
[----:B0-----:R-:W-:-:S04]  /*06e0*/  IMAD.WIDE R16, R13, 0x8, R22 ;  /* 0x000000080d107825 */ /* 0x001fc800078e0216 */
[C---:B--2---:R-:W-:Y:S01]  /*06f0*/  FADD R35, R0.reuse, R4 ;  /* 0x0000000400237221 */ /* 0x044fe20000000000 */
[C---:B----4-:R-:W-:Y:S01]  /*0700*/  FADD R19, R0.reuse, R2 ;  /* 0x0000000200137221 */ /* 0x050fe20000000000 */
[----:B-----5:R-:W-:-:S04]  /*0710*/  FADD R4, R0, R15 ;  /* 0x0000000f00047221 */ /* 0x020fc80000000000 */
[----:B------:R-:W-:-:S04]  /*0720*/  FADD R4, -R19, R4 ;  /* 0x0000000413047221 */ /* 0x000fc80000000100 */
[----:B---3--:R-:W-:Y:S02]  /*0730*/  FFMA R4, R8, R4, R19 ;  /* 0x0000000408047223 */ /* 0x008fe40000000013 */
[----:B------:R-:W2:Y:S01]  /*0740*/  LDG.E.EL.128 R16, desc[UR4][R16.64] ;  /* 0x0000000410107981 */ /* 0x000ea2000c2e1d00 */
[----:B------:R-:W-:-:S04]  /*0750*/  FADD R14, R0, R14 ;  /* 0x0000000e000e7221 */ /* 0x000fc80000000000 */
[----:B------:R-:W-:-:S04]  /*0760*/  FADD R2, -R35, R14 ;  /* 0x0000000e23027221 */ /* 0x000fc80000000100 */
[----:B------:R-:W-:Y:S01]  /*0770*/  FFMA R2, R8, R2, R35 ;  /* 0x0000000208027223 */ /* 0x000fe20000000023 */
[C---:B------:R-:W-:Y:S01]  /*0780*/  FADD R8, R0.reuse, R5 ;  /* 0x0000000500087221 */ /* 0x040fe20000000000 */
[----:B------:R-:W-:Y:S01]  /*0790*/  FADD R5, R0, R12 ;  /* 0x0000000c00057221 */ /* 0x000fe20000000000 */
[----:B------:R-:W-:-:S06]  /*07a0*/  IMAD.WIDE R12, R13, 0x8, R20 ;  /* 0x000000080d0c7825 */ /* 0x000fcc00078e0214 */
[----:B------:R-:W3:Y:S01]  /*07b0*/  LDG.E.EL.128 R12, desc[UR4][R12.64] ;  /* 0x000000040c0c7981 */ /* 0x000ee2000c2e1d00 */
[----:B------:R-:W-:-:S04]  /*07c0*/  FADD R5, -R8, R5 ;  /* 0x0000000508057221 */ /* 0x000fc80000000100 */
[----:B------:R-:W-:Y:S01]  /*07d0*/  FFMA R5, R9, R5, R8 ;  /* 0x0000000509057223 */ /* 0x000fe20000000008 */
[C---:B------:R-:W-:Y:S01]  /*07e0*/  FADD R6, R0.reuse, R6 ;  /* 0x0000000600067221 */ /* 0x040fe20000000000 */
[----:B------:R-:W-:-:S04]  /*07f0*/  FADD R7, R0, R7 ;  /* 0x0000000700077221 */ /* 0x000fc80000000000 */
[----:B------:R-:W-:-:S04]  /*0800*/  FADD R7, -R6, R7 ;  /* 0x0000000706077221 */ /* 0x000fc80000000100 */
[----:B------:R-:W-:Y:S01]  /*0810*/  FFMA R6, R9, R7, R6 ;  /* 0x0000000709067223 */ /* 0x000fe20000000006 */
[C---:B--2---:R-:W-:Y:S02]  /*0820*/  LEA R8, P0, R16.reuse, UR6, 0x2 ;  /* 0x0000000610087c11 */ /* 0x044fe4000f8010ff */
[--C-:B------:R-:W-:Y:S02]  /*0830*/  SHF.R.U32.HI R7, RZ, 0x15, R17.reuse ;  /* 0x00000015ff077819 */ /* 0x100fe40000011611 */
[----:B------:R-:W-:Y:S02]  /*0840*/  LEA.HI.X R16, R16, UR7, R17, 0x2, P0 ;  /* 0x0000000710107c11 */ /* 0x000fe400080f1411 */
[----:B------:R-:W-:-:S04]  /*0850*/  LOP3.LUT R17, R7, 0x400, RZ, 0xc0, !PT ;  /* 0x0000040007117812 */ /* 0x000fc800078ec0ff */
[----:B------:R-:W-:-:S04]  /*0860*/  IADD3 R17, P0, R17, R8, RZ ;  /* 0x0000000811117210 */ /* 0x000fc80007f1e0ff */
[----:B------:R-:W-:Y:S02]  /*0870*/  IADD3.X R16, RZ, R16, RZ, P0, !PT ;  /* 0x00000010ff107210 */ /* 0x000fe400007fe4ff */
[----:B------:R-:W-:-:S05]  /*0880*/  IADD3 R8, P0, R17, R32, RZ ;  /* 0x0000002011087210 */ /* 0x000fca0007f1e0ff */
[----:B------:R-:W-:Y:S02]  /*0890*/  IMAD.X R9, R16, 0x1, R29, P0 ;  /* 0x0000000110097824 */ /* 0x000fe400000e061d */
[----:B------:R-:W-:-:S05]  /*08a0*/  IMAD.WIDE R8, R28, 0x4, R8 ;  /* 0x000000041c087825 */ /* 0x000fca00078e0208 */
[----:B------:R0:W2:Y:S02]  /*08b0*/  LDG.E.EL R7, desc[UR4][R8.64] ;  /* 0x0000000408077981 */ /* 0x0000a4000c2e1900 */
[----:B0-----:R-:W-:Y:S02]  /*08c0*/  IADD3 R8, P0, R34, R17, RZ ;  /* 0x0000001122087210 */ /* 0x001fe40007f1e0ff */
[----:B---3--:R-:W-:-:S03]  /*08d0*/  SHF.R.U32.HI R17, RZ, 0x15, R13 ;  /* 0x00000015ff117819 */ /* 0x008fc6000001160d */
[----:B------:R-:W-:Y:S01]  /*08e0*/  IMAD.X R9, R33, 0x1, R16, P0 ;  /* 0x0000000121097824 */ /* 0x000fe200000e0610 */
[----:B------:R-:W-:-:S04]  /*08f0*/  LEA R38, P0, R12, UR6, 0x2 ;  /* 0x000000060c267c11 */ /* 0x000fc8000f8010ff */
[----:B------:R-:W-:Y:S02]  /*0900*/  LEA.HI.X R12, R12, UR7, R13, 0x2, P0 ;  /* 0x000000070c0c7c11 */ /* 0x000fe400080f140d */
[----:B------:R-:W-:Y:S01]  /*0910*/  LOP3.LUT R13, R17, 0x400, RZ, 0xc0, !PT ;  /* 0x00000400110d7812 */ /* 0x000fe200078ec0ff */
[----:B------:R-:W-:-:S03]  /*0920*/  IMAD.WIDE R8, R28, 0x4, R8 ;  /* 0x000000041c087825 */ /* 0x000fc600078e0208 */
[----:B------:R-:W-:Y:S02]  /*0930*/  IADD3 R13, P0, R13, R38, RZ ;  /* 0x000000260d0d7210 */ /* 0x000fe40007f1e0ff */
[----:B------:R0:W3:Y:S02]  /*0940*/  LDG.E.EL R16, desc[UR4][R8.64] ;  /* 0x0000000408107981 */ /* 0x0000e4000c2e1900 */
[----:B------:R-:W-:Y:S02]  /*0950*/  IADD3.X R12, RZ, R12, RZ, P0, !PT ;  /* 0x0000000cff0c7210 */ /* 0x000fe400007fe4ff */
[----:B0-----:R-:W-:-:S05]  /*0960*/  IADD3 R8, P0, R13, R32, RZ ;  /* 0x000000200d087210 */ /* 0x001fca0007f1e0ff */
[----:B------:R-:W-:Y:S02]  /*0970*/  IMAD.X R9, R12, 0x1, R29, P0 ;  /* 0x000000010c097824 */ /* 0x000fe400000e061d */
[----:B------:R-:W-:-:S05]  /*0980*/  IMAD.WIDE R8, R28, 0x4, R8 ;  /* 0x000000041c087825 */ /* 0x000fca00078e0208 */
[----:B------:R0:W4:Y:S02]  /*0990*/  LDG.E.EL R17, desc[UR4][R8.64] ;  /* 0x0000000408117981 */ /* 0x000124000c2e1900 */
[----:B0-----:R-:W-:-:S05]  /*09a0*/  IADD3 R8, P0, R34, R13, RZ ;  /* 0x0000000d22087210 */ /* 0x001fca0007f1e0ff */
[----:B------:R-:W-:Y:S01]  /*09b0*/  IMAD.X R9, R33, 0x1, R12, P0 ;  /* 0x0000000121097824 */ /* 0x000fe200000e060c */
[C---:B------:R-:W-:Y:S02]  /*09c0*/  LEA R38, P0, R18.reuse, UR6, 0x2 ;  /* 0x0000000612267c11 */ /* 0x040fe4000f8010ff */
[----:B------:R-:W-:Y:S02]  /*09d0*/  SHF.R.U32.HI R35, RZ, 0x15, R15 ;  /* 0x00000015ff237819 */ /* 0x000fe4000001160f */
[----:B------:R-:W-:Y:S01]  /*09e0*/  LEA.HI.X R18, R18, UR7, R19, 0x2, P0 ;  /* 0x0000000712127c11 */ /* 0x000fe200080f1413 */
[----:B------:R-:W-:Y:S01]  /*09f0*/  IMAD.WIDE R8, R28, 0x4, R8 ;  /* 0x000000041c087825 */ /* 0x000fe200078e0208 */
[----:B------:R-:W-:-:S03]  /*0a00*/  LOP3.LUT R35, R35, 0x400, RZ, 0xc0, !PT ;  /* 0x0000040023237812 */ /* 0x000fc600078ec0ff */
[C---:B--2---:R-:W-:Y:S01]  /*0a10*/  FADD R7, R0.reuse, R7 ;  /* 0x0000000700077221 */ /* 0x044fe20000000000 */
[----:B----4-:R-:W-:-:S04]  /*0a20*/  FADD R12, R0, R17 ;  /* 0x00000011000c7221 */ /* 0x010fc80000000000 */
[----:B------:R-:W-:Y:S02]  /*0a30*/  FADD R13, -R7, R12 ;  /* 0x0000000c070d7221 */ /* 0x000fe40000000100 */
[----:B------:R0:W2:Y:S02]  /*0a40*/  LDG.E.EL R12, desc[UR4][R8.64] ;  /* 0x00000004080c7981 */ /* 0x0000a4000c2e1900 */
[----:B------:R-:W-:Y:S01]  /*0a50*/  FFMA R7, R10, R13, R7 ;  /* 0x0000000d0a077223 */ /* 0x000fe20000000007 */
[----:B------:R-:W-:-:S04]  /*0a60*/  SHF.R.U32.HI R13, RZ, 0x15, R19 ;  /* 0x00000015ff0d7819 */ /* 0x000fc80000011613 */
[----:B------:R-:W-:-:S04]  /*0a70*/  LOP3.LUT R13, R13, 0x400, RZ, 0xc0, !PT ;  /* 0x000004000d0d7812 */ /* 0x000fc800078ec0ff */
[----:B------:R-:W-:Y:S02]  /*0a80*/  IADD3 R13, P1, R13, R38, RZ ;  /* 0x000000260d0d7210 */ /* 0x000fe40007f3e0ff */
[----:B------:R-:W-:-:S04]  /*0a90*/  LEA R38, P0, R14, UR6, 0x2 ;  /* 0x000000060e267c11 */ /* 0x000fc8000f8010ff */
[----:B------:R-:W-:Y:S02]  /*0aa0*/  LEA.HI.X R15, R14, UR7, R15, 0x2, P0 ;  /* 0x000000070e0f7c11 */ /* 0x000fe400080f140f */
[----:B------:R-:W-:Y:S02]  /*0ab0*/  IADD3 R35, P0, R35, R38, RZ ;  /* 0x0000002623237210 */ /* 0x000fe40007f1e0ff */
[----:B0-----:R-:W-:Y:S01]  /*0ac0*/  IADD3.X R9, RZ, R18, RZ, P1, !PT ;  /* 0x00000012ff097210 */ /* 0x001fe20000ffe4ff */
[----:B------:R-:W0:Y:S01]  /*0ad0*/  LDC.64 R38, c[0x0][0x250] ;  /* 0x00009400ff267b82 */ /* 0x000e220000000a00 */
[----:B------:R-:W-:Y:S02]  /*0ae0*/  IADD3 R18, P1, R13, R32, RZ ;  /* 0x000000200d127210 */ /* 0x000fe40007f3e0ff */
[----:B------:R-:W-:Y:S01]  /*0af0*/  IADD3 R8, P3, R34, R13, RZ ;  /* 0x0000000d22087210 */ /* 0x000fe20007f7e0ff */
[----:B------:R-:W-:Y:S01]  /*0b00*/  IMAD.X R13, RZ, RZ, R15, P0 ;  /* 0x000000ffff0d7224 */ /* 0x000fe200000e060f */
[----:B------:R-:W-:Y:S01]  /*0b10*/  IADD3 R14, P2, R35, R32, RZ ;  /* 0x00000020230e7210 */ /* 0x000fe20007f5e0ff */
[----:B------:R-:W-:Y:S01]  /*0b20*/  IMAD.X R19, R9, 0x1, R29, P1 ;  /* 0x0000000109137824 */ /* 0x000fe200008e061d */
[----:B------:R-:W-:-:S02]  /*0b30*/  IADD3 R34, P4, R34, R35, RZ ;  /* 0x0000002322227210 */ /* 0x000fc40007f9e0ff */
[----:B------:R-:W-:Y:S01]  /*0b40*/  IADD3.X R15, R13, R29, RZ, P2, !PT ;  /* 0x0000001d0d0f7210 */ /* 0x000fe200017fe4ff */
[----:B------:R-:W-:-:S04]  /*0b50*/  IMAD.WIDE R18, R28, 0x4, R18 ;  /* 0x000000041c127825 */ /* 0x000fc800078e0212 */
[C---:B------:R-:W-:Y:S01]  /*0b60*/  IMAD.X R9, R33.reuse, 0x1, R9, P3 ;  /* 0x0000000121097824 */ /* 0x040fe200018e0609 */
[----:B------:R-:W4:Y:S01]  /*0b70*/  LDG.E.EL R17, desc[UR4][R18.64] ;  /* 0x0000000412117981 */ /* 0x000f22000c2e1900 */
[----:B------:R-:W-:Y:S02]  /*0b80*/  IMAD.X R35, R33, 0x1, R13, P4 ;  /* 0x0000000121237824 */ /* 0x000fe400020e060d */
[----:B------:R-:W-:-:S04]  /*0b90*/  IMAD.WIDE R14, R28, 0x4, R14 ;  /* 0x000000041c0e7825 */ /* 0x000fc800078e020e */
[C---:B------:R-:W-:Y:S01]  /*0ba0*/  IMAD.WIDE R8, R28.reuse, 0x4, R8 ;  /* 0x000000041c087825 */ /* 0x040fe200078e0208 */
[----:B------:R-:W5:Y:S03]  /*0bb0*/  LDG.E.EL R18, desc[UR4][R14.64] ;  /* 0x000000040e127981 */ /* 0x000f66000c2e1900 */
[----:B------:R-:W-:Y:S01]  /*0bc0*/  IMAD.WIDE R28, R28, 0x4, R34 ;  /* 0x000000041c1c7825 */ /* 0x000fe200078e0222 */
[----:B------:R-:W5:Y:S05]  /*0bd0*/  LDG.E.EL R19, desc[UR4][R8.64] ;  /* 0x0000000408137981 */ /* 0x000f6a000c2e1900 */
[----:B------:R1:W5:Y:S02]  /*0be0*/  LDG.E.EL R28, desc[UR4][R28.64] ;  /* 0x000000041c1c7981 */ /* 0x000364000c2e1900 */
[----:B-1----:R-:W-:-:S04]  /*0bf0*/  IADD3 R29, R3, 0x200, RZ ;  /* 0x00000200031d7810 */ /* 0x002fc80007ffe0ff */
[----:B------:R-:W-:-:S04]  /*0c00*/  SHF.R.S32.HI R32, RZ, 0x1f, R29 ;  /* 0x0000001fff207819 */ /* 0x000fc8000001141d */
[----:B------:R-:W-:-:S04]  /*0c10*/  LEA.HI R13, R32, R29, RZ, 0xa ;  /* 0x0000001d200d7211 */ /* 0x000fc800078f50ff */
[----:B------:R-:W-:-:S04]  /*0c20*/  SHF.R.S32.HI R32, RZ, 0xa, R13 ;  /* 0x0000000aff207819 */ /* 0x000fc8000001140d */
[----:B------:R-:W-:-:S04]  /*0c30*/  LEA.HI R33, R32, R32, RZ, 0xa ;  /* 0x0000002020217211 */ /* 0x000fc800078f50ff */
[----:B------:R-:W-:-:S05]  /*0c40*/  LOP3.LUT R33, R33, 0xfffffc00, RZ, 0xc0, !PT ;  /* 0xfffffc0021217812 */ /* 0x000fca00078ec0ff */
[----:B------:R-:W-:-:S04]  /*0c50*/  IMAD.IADD R32, R32, 0x1, -R33 ;  /* 0x0000000120207824 */ /* 0x000fc800078e0a21 */
[----:B------:R-:W-:Y:S01]  /*0c60*/  IMAD.WIDE R8, R32, 0x8, R24 ;  /* 0x0000000820087825 */ /* 0x000fe200078e0218 */
[----:B------:R-:W-:-:S03]  /*0c70*/  LOP3.LUT R14, R13, 0xfffffc00, RZ, 0xc0, !PT ;  /* 0xfffffc000d0e7812 */ /* 0x000fc600078ec0ff */
[----:B---3--:R-:W-:Y:S01]  /*0c80*/  FADD R25, R0, R16 ;  /* 0x0000001000197221 */ /* 0x008fe20000000000 */
[----:B------:R-:W-:Y:S01]  /*0c90*/  IMAD.WIDE R34, R32, 0x8, R36 ;  /* 0x0000000820227825 */ /* 0x000fe200078e0224 */
[----:B------:R-:W3:Y:S03]  /*0ca0*/  LDG.E.EL.64 R8, desc[UR4][R8.64] ;  /* 0x0000000408087981 */ /* 0x000ee6000c2e1b00 */
[----:B------:R-:W-:Y:S02]  /*0cb0*/  IMAD.IADD R33, R29, 0x1, -R14 ;  /* 0x000000011d217824 */ /* 0x000fe400078e0a0e */
[----:B------:R-:W3:Y:S02]  /*0cc0*/  LDG.E.EL.64 R34, desc[UR4][R34.64] ;  /* 0x0000000422227981 */ /* 0x000ee4000c2e1b00 */
[----:B------:R-:W-:-:S04]  /*0cd0*/  IMAD.WIDE R14, R33, 0x8, R22 ;  /* 0x00000008210e7825 */ /* 0x000fc800078e0216 */
[----:B--2---:R-:W-:Y:S02]  /*0ce0*/  FADD R16, R0, R12 ;  /* 0x0000000c00107221 */ /* 0x004fe40000000000 */
[----:B------:R-:W2:Y:S02]  /*0cf0*/  LDG.E.EL.128 R12, desc[UR4][R14.64] ;  /* 0x000000040e0c7981 */ /* 0x000ea4000c2e1d00 */
[----:B------:R-:W-:-:S04]  /*0d00*/  FADD R16, -R25, R16 ;  /* 0x0000001019107221 */ /* 0x000fc80000000100 */
[----:B------:R-:W-:Y:S01]  /*0d10*/  FFMA R24, R10, R16, R25 ;  /* 0x000000100a187223 */ /* 0x000fe20000000019 */
[C---:B----4-:R-:W-:Y:S01]  /*0d20*/  FADD R10, R0.reuse, R17 ;  /* 0x00000011000a7221 */ /* 0x050fe20000000000 */
[----:B-----5:R-:W-:-:S04]  /*0d30*/  FADD R17, R0, R18 ;  /* 0x0000001200117221 */ /* 0x020fc80000000000 */
[----:B------:R-:W-:Y:S01]  /*0d40*/  FADD R25, -R10, R17 ;  /* 0x000000110a197221 */ /* 0x000fe20000000100 */
[C---:B------:R-:W-:Y:S01]  /*0d50*/  FADD R16, R0.reuse, R19 ;  /* 0x0000001300107221 */ /* 0x040fe20000000000 */
[----:B------:R-:W-:-:S04]  /*0d60*/  FADD R17, R0, R28 ;  /* 0x0000001c00117221 */ /* 0x000fc80000000000 */
[----:B------:R-:W-:-:S04]  /*0d70*/  FADD R17, -R16, R17 ;  /* 0x0000001110117221 */ /* 0x000fc80000000100 */
[----:B------:R-:W-:Y:S01]  /*0d80*/  FFMA R28, R11, R17, R16 ;  /* 0x000000110b1c7223 */ /* 0x000fe20000000010 */
[----:B------:R-:W-:-:S06]  /*0d90*/  IMAD.WIDE R16, R33, 0x8, R20 ;  /* 0x0000000821107825 */ /* 0x000fcc00078e0214 */
[----:B------:R-:W4:Y:S01]  /*0da0*/  LDG.E.EL.128 R16, desc[UR4][R16.64] ;  /* 0x0000000410107981 */ /* 0x000f22000c2e1d00 */
[----:B------:R-:W-:Y:S01]  /*0db0*/  FFMA R25, R11, R25, R10 ;  /* 0x000000190b197223 */ /* 0x000fe2000000000a */
[----:B------:R-:W-:-:S04]  /*0dc0*/  IADD3 R10, R3, 0x202, RZ ;  /* 0x00000202030a7810 */ /* 0x000fc80007ffe0ff */
[----:B------:R-:W-:-:S04]  /*0dd0*/  LEA.HI R11, R27, R10, RZ, 0xa ;  /* 0x0000000a1b0b7211 */ /* 0x000fc800078f50ff */
[----:B------:R-:W-:-:S05]  /*0de0*/  LOP3.LUT R11, R11, 0xfffffc00, RZ, 0xc0, !PT ;  /* 0xfffffc000b0b7812 */ /* 0x000fca00078ec0ff */
[----:B------:R-:W-:Y:S01]  /*0df0*/  IMAD.IADD R10, R10, 0x1, -R11 ;  /* 0x000000010a0a7824 */ /* 0x000fe200078e0a0b */
[----:B------:R-:W-:-:S03]  /*0e00*/  LEA.HI R27, R27, R29, RZ, 0x14 ;  /* 0x0000001d1b1b7211 */ /* 0x000fc600078fa0ff */
[----:B------:R-:W-:-:S04]  /*0e10*/  IMAD.WIDE R36, R10, 0x8, R22 ;  /* 0x000000080a247825 */ /* 0x000fc800078e0216 */
[----:B------:R-:W-:-:S04]  /*0e20*/  IMAD.WIDE R22, R10, 0x8, R20 ;  /* 0x000000080a167825 */ /* 0x000fc800078e0214 */
[----:B------:R-:W-:Y:S01]  /*0e30*/  IMAD.WIDE R10, R33, 0x4, R30 ;  /* 0x00000004210a7825 */ /* 0x000fe200078e021e */
[----:B---3--:R-:W-:Y:S02]  /*0e40*/  SHF.R.U32.HI R29, RZ, 0x17, R9 ;  /* 0x00000017ff1d7819 */ /* 0x008fe40000011609 */
[----:B------:R-:W-:Y:S02]  /*0e50*/  SHF.R.U32.HI R31, RZ, 0x17, R35 ;  /* 0x00000017ff1f7819 */ /* 0x000fe40000011623 */
[----:B------:R-:W-:Y:S02]  /*0e60*/  LOP3.LUT R29, R29, 0x100, RZ, 0xc0, !PT ;  /* 0x000001001d1d7812 */ /* 0x000fe400078ec0ff */
[----:B------:R-:W-:Y:S01]  /*0e70*/  LOP3.LUT R31, R31, 0x100, RZ, 0xc0, !PT ;  /* 0x000001001f1f7812 */ /* 0x000fe200078ec0ff */
[----:B0-----:R-:W-:Y:S01]  /*0e80*/  IMAD.WIDE R20, R26, 0x4, R38 ;  /* 0x000000041a147825 */ /* 0x001fe200078e0226 */
[----:B------:R-:W-:Y:S02]  /*0e90*/  IADD3 R30, P1, R8, R29, RZ ;  /* 0x0000001d081e7210 */ /* 0x000fe40007f3e0ff */
[----:B------:R-:W-:-:S02]  /*0ea0*/  IADD3 R26, P0, R34, R31, RZ ;  /* 0x0000001f221a7210 */ /* 0x000fc40007f1e0ff */
[----:B------:R-:W-:Y:S01]  /*0eb0*/  IADD3.X R29, RZ, R9, RZ, P1, !PT ;  /* 0x00000009ff1d7210 */ /* 0x000fe20000ffe4ff */
[----:B------:R0:W3:Y:S02]  /*0ec0*/  LDG.E.EL R20, desc[UR4][R20.64] ;  /* 0x0000000414147981 */ /* 0x0000e4000c2e1900 */
[----:B------:R-:W-:Y:S01]  /*0ed0*/  IMAD.X R35, RZ, RZ, R35, P0 ;  /* 0x000000ffff237224 */ /* 0x000fe200000e0623 */
[C---:B------:R-:W-:Y:S01]  /*0ee0*/  SHF.L.U64.HI R29, R30.reuse, 0xa, R29 ;  /* 0x0000000a1e1d7819 */ /* 0x040fe2000001021d */
[----:B------:R-:W-:-:S03]  /*0ef0*/  IMAD.SHL.U32 R30, R30, 0x400, RZ ;  /* 0x000004001e1e7824 */ /* 0x000fc600078e00ff */
[C---:B0-----:R-:W-:Y:S01]  /*0f00*/  SHF.L.U64.HI R21, R26.reuse, 0xa, R35 ;  /* 0x0000000a1a157819 */ /* 0x041fe20000010223 */
[----:B------:R-:W-:Y:S01]  /*0f10*/  IMAD.SHL.U32 R26, R26, 0x400, RZ ;  /* 0x000004001a1a7824 */ /* 0x000fe200078e00ff */
[----:B------:R-:W-:-:S04]  /*0f20*/  SHF.R.S32.HI R27, RZ, 0x14, R27 ;  /* 0x00000014ff1b7819 */ /* 0x000fc8000001141b */
[----:B------:R-:W-:Y:S02]  /*0f30*/  SHF.L.U32 R27, R27, 0x10, RZ ;  /* 0x000000101b1b7819 */ /* 0x000fe400000006ff */
[--C-:B--2---:R-:W-:Y:S02]  /*0f40*/  SHF.R.U32.HI R9, RZ, 0x15, R13.reuse ;  /* 0x00000015ff097819 */ /* 0x104fe4000001160d */
[C---:B------:R-:W-:Y:S02]  /*0f50*/  LEA R8, P0, R12.reuse, UR6, 0x2 ;  /* 0x000000060c087c11 */ /* 0x040fe4000f8010ff */
[----:B------:R-:W-:Y:S02]  /*0f60*/  LOP3.LUT R9, R9, 0x400, RZ, 0xc0, !PT ;  /* 0x0000040009097812 */ /* 0x000fe400078ec0ff */
[----:B------:R-:W-:Y:S02]  /*0f70*/  LEA.HI.X R12, R12, UR7, R13, 0x2, P0 ;  /* 0x000000070c0c7c11 */ /* 0x000fe400080f140d */
[----:B------:R-:W-:-:S04]  /*0f80*/  IADD3 R9, P0, R9, R8, RZ ;  /* 0x0000000809097210 */ /* 0x000fc80007f1e0ff */
[----:B------:R-:W-:Y:S02]  /*0f90*/  IADD3.X R34, RZ, R12, RZ, P0, !PT ;  /* 0x0000000cff227210 */ /* 0x000fe400007fe4ff */
[----:B------:R-:W-:Y:S02]  /*0fa0*/  IADD3 R12, P0, R26, R9, RZ ;  /* 0x000000091a0c7210 */ /* 0x000fe40007f1e0ff */
[----:B------:R-:W-:-:S03]  /*0fb0*/  IADD3 R8, P1, R30, R9, RZ ;  /* 0x000000091e087210 */ /* 0x000fc60007f3e0ff */
[--C-:B------:R-:W-:Y:S02]  /*0fc0*/  IMAD.X R13, R21, 0x1, R34.reuse, P0 ;  /* 0x00000001150d7824 */ /* 0x100fe400000e0622 */
[----:B------:R-:W-:Y:S02]  /*0fd0*/  IMAD.X R9, R29, 0x1, R34, P1 ;  /* 0x000000011d097824 */ /* 0x000fe400008e0622 */
[----:B------:R-:W-:-:S04]  /*0fe0*/  IMAD.WIDE R12, R27, 0x4, R12 ;  /* 0x000000041b0c7825 */ /* 0x000fc800078e020c */
[----:B------:R-:W-:Y:S02]  /*0ff0*/  IMAD.WIDE R8, R27, 0x4, R8 ;  /* 0x000000041b087825 */ /* 0x000fe400078e0208 */
[----:B------:R-:W2:Y:S04]  /*1000*/  LDG.E.EL R12, desc[UR4][R12.64] ;  /* 0x000000040c0c7981 */ /* 0x000ea8000c2e1900 */
[----:B------:R0:W5:Y:S01]  /*1010*/  LDG.E.EL R13, desc[UR4][R8.64] ;  /* 0x00000004080d7981 */ /* 0x000162000c2e1900 */
[----:B----4-:R-:W-:Y:S02]  /*1020*/  SHF.R.U32.HI R31, RZ, 0x15, R17 ;  /* 0x00000015ff1f7819 */ /* 0x010fe40000011611 */
[----:B------:R-:W-:Y:S02]  /*1030*/  LEA R34, P0, R16, UR6, 0x2 ;  /* 0x0000000610227c11 */ /* 0x000fe4000f8010ff */
[----:B------:R-:W-:-:S02]  /*1040*/  LOP3.LUT R31, R31, 0x400, RZ, 0xc0, !PT ;  /* 0x000004001f1f7812 */ /* 0x000fc400078ec0ff */
[----:B------:R-:W-:Y:S02]  /*1050*/  LEA.HI.X R16, R16, UR7, R17, 0x2, P0 ;  /* 0x0000000710107c11 */ /* 0x000fe400080f1411 */
[----:B------:R-:W-:-:S05]  /*1060*/  IADD3 R17, P0, R31, R34, RZ ;  /* 0x000000221f117210 */ /* 0x000fca0007f1e0ff */
[----:B------:R-:W-:Y:S01]  /*1070*/  IMAD.X R34, RZ, RZ, R16, P0 ;  /* 0x000000ffff227224 */ /* 0x000fe200000e0610 */
[----:B------:R-:W-:Y:S02]  /*1080*/  IADD3 R16, P0, R17, R26, RZ ;  /* 0x0000001a11107210 */ /* 0x000fe40007f1e0ff */
[----:B0-----:R-:W-:-:S03]  /*1090*/  IADD3 R8, P1, R30, R17, RZ ;  /* 0x000000111e087210 */ /* 0x001fc60007f3e0ff */
[----:B------:R-:W-:Y:S01]  /*10a0*/  IMAD.X R17, R34, 0x1, R21, P0 ;  /* 0x0000000122117824 */ /* 0x000fe200000e0615 */
[----:B------:R-:W-:Y:S01]  /*10b0*/  IADD3.X R9, R29, R34, RZ, P1, !PT ;  /* 0x000000221d097210 */ /* 0x000fe20000ffe4ff */
[----:B------:R-:W-:-:S04]  /*10c0*/  IMAD.WIDE R16, R27, 0x4, R16 ;  /* 0x000000041b107825 */ /* 0x000fc800078e0210 */
[----:B------:R-:W-:Y:S02]  /*10d0*/  IMAD.WIDE R8, R27, 0x4, R8 ;  /* 0x000000041b087825 */ /* 0x000fe400078e0208 */
[----:B------:R0:W4:Y:S04]  /*10e0*/  LDG.E.EL R17, desc[UR4][R16.64] ;  /* 0x0000000410117981 */ /* 0x000128000c2e1900 */
[----:B------:R-:W3:Y:S04]  /*10f0*/  LDG.E.EL R31, desc[UR4][R8.64] ;  /* 0x00000004081f7981 */ /* 0x000ee8000c2e1900 */
[----:B------:R-:W3:Y:S01]  /*1100*/  LDG.E.EL.128 R8, desc[UR4][R10.64] ;  /* 0x000000040a087981 */ /* 0x000ee2000c2e1d00 */
[----:B0-----:R-:W-:-:S04]  /*1110*/  SHF.R.U32.HI R16, RZ, 0x15, R19 ;  /* 0x00000015ff107819 */ /* 0x001fc80000011613 */
[----:B------:R-:W-:Y:S01]  /*1120*/  LOP3.LUT R16, R16, 0x400, RZ, 0xc0, !PT ;  /* 0x0000040010107812 */ /* 0x000fe200078ec0ff */
[C---:B--2---:R-:W-:Y:S01]  /*1130*/  FADD R35, R0.reuse, R12 ;  /* 0x0000000c00237221 */ /* 0x044fe20000000000 */
[C---:B-----5:R-:W-:Y:S01]  /*1140*/  FADD R13, R0.reuse, R13 ;  /* 0x0000000d000d7221 */ /* 0x060fe20000000000 */
[C---:B----4-:R-:W-:Y:S01]  /*1150*/  FADD R12, R0.reuse, R17 ;  /* 0x00000011000c7221 */ /* 0x050fe20000000000 */
[----:B---3--:R-:W-:-:S03]  /*1160*/  FADD R34, R0, R31 ;  /* 0x0000001f00227221 */ /* 0x008fc60000000000 */
[----:B------:R-:W-:Y:S01]  /*1170*/  FADD R12, -R35, R12 ;  /* 0x0000000c230c7221 */ /* 0x000fe20000000100 */
[----:B------:R-:W-:-:S03]  /*1180*/  FADD R34, -R13, R34 ;  /* 0x000000220d227221 */ /* 0x000fc60000000100 */
[C---:B------:R-:W-:Y:S01]  /*1190*/  FFMA R31, R8.reuse, R12, R35 ;  /* 0x0000000c081f7223 */ /* 0x040fe20000000023 */
[----:B------:R-:W-:Y:S01]  /*11a0*/  SHF.R.U32.HI R12, RZ, 0x15, R15 ;  /* 0x00000015ff0c7819 */ /* 0x000fe2000001160f */
[----:B------:R-:W-:Y:S01]  /*11b0*/  FFMA R8, R8, R34, R13 ;  /* 0x0000002208087223 */ /* 0x000fe2000000000d */
[----:B------:R-:W-:Y:S02]  /*11c0*/  LEA R13, P0, R14, UR6, 0x2 ;  /* 0x000000060e0d7c11 */ /* 0x000fe4000f8010ff */
[----:B------:R-:W-:Y:S02]  /*11d0*/  LOP3.LUT R12, R12, 0x400, RZ, 0xc0, !PT ;  /* 0x000004000c0c7812 */ /* 0x000fe400078ec0ff */
[----:B------:R-:W-:Y:S02]  /*11e0*/  LEA.HI.X R14, R14, UR7, R15, 0x2, P0 ;  /* 0x000000070e0e7c11 */ /* 0x000fe400080f140f */
[----:B------:R-:W-:-:S05]  /*11f0*/  IADD3 R12, P0, R12, R13, RZ ;  /* 0x0000000d0c0c7210 */ /* 0x000fca0007f1e0ff */
[----:B------:R-:W-:Y:S01]  /*1200*/  IMAD.X R13, RZ, RZ, R14, P0 ;  /* 0x000000ffff0d7224 */ /* 0x000fe200000e060e */
[----:B------:R-:W-:-:S05]  /*1210*/  IADD3 R14, P0, R12, R26, RZ ;  /* 0x0000001a0c0e7210 */ /* 0x000fca0007f1e0ff */
[----:B------:R-:W-:Y:S01]  /*1220*/  IMAD.X R15, R13, 0x1, R21, P0 ;  /* 0x000000010d0f7824 */ /* 0x000fe200000e0615 */
[----:B------:R-:W-:Y:S01]  /*1230*/  LEA R17, P0, R18, UR6, 0x2 ;  /* 0x0000000612117c11 */ /* 0x000fe2000f8010ff */
[----:B------:R-:W-:-:S03]  /*1240*/  IMAD.WIDE R14, R27, 0x4, R14 ;  /* 0x000000041b0e7825 */ /* 0x000fc600078e020e */
[----:B------:R-:W-:Y:S02]  /*1250*/  LEA.HI.X R18, R18, UR7, R19, 0x2, P0 ;  /* 0x0000000712127c11 */ /* 0x000fe400080f1413 */
[----:B------:R-:W-:Y:S01]  /*1260*/  IADD3 R16, P0, R16, R17, RZ ;  /* 0x0000001110107210 */ /* 0x000fe20007f1e0ff */
[----:B------:R0:W2:Y:S03]  /*1270*/  LDG.E.EL R34, desc[UR4][R14.64] ;  /* 0x000000040e227981 */ /* 0x0000a6000c2e1900 */
[----:B------:R-:W-:Y:S02]  /*1280*/  IADD3.X R17, RZ, R18, RZ, P0, !PT ;  /* 0x00000012ff117210 */ /* 0x000fe400007fe4ff */
[----:B0-----:R-:W-:-:S05]  /*1290*/  IADD3 R14, P0, R16, R26, RZ ;  /* 0x0000001a100e7210 */ /* 0x001fca0007f1e0ff */
[----:B------:R-:W-:Y:S01]  /*12a0*/  IMAD.X R15, R17, 0x1, R21, P0 ;  /* 0x00000001110f7824 */ /* 0x000fe200000e0615 */
[----:B------:R-:W-:Y:S01]  /*12b0*/  IADD3 R12, P0, R30, R12, RZ ;  /* 0x0000000c1e0c7210 */ /* 0x000fe20007f1e0ff */
[----:B------:R-:W-:-:S04]  /*12c0*/  IMAD.WIDE R14, R27, 0x4, R14 ;  /* 0x000000041b0e7825 */ /* 0x000fc800078e020e */
[----:B------:R-:W-:Y:S01]  /*12d0*/  IMAD.X R13, R29, 0x1, R13, P0 ;  /* 0x000000011d0d7824 */ /* 0x000fe200000e060d */
[----:B------:R-:W3:Y:S01]  /*12e0*/  LDG.E.EL R18, desc[UR4][R14.64] ;  /* 0x000000040e127981 */ /* 0x000ee2000c2e1900 */
[----:B------:R-:W-:-:S05]  /*12f0*/  IMAD.WIDE R12, R27, 0x4, R12 ;  /* 0x000000041b0c7825 */ /* 0x000fca00078e020c */
[----:B------:R0:W4:Y:S04]  /*1300*/  LDG.E.EL R35, desc[UR4][R12.64] ;  /* 0x000000040c237981 */ /* 0x000128000c2e1900 */
[----:B------:R-:W5:Y:S01]  /*1310*/  LDG.E.EL.128 R12, desc[UR4][R36.64] ;  /* 0x00000004240c7981 */ /* 0x000f62000c2e1d00 */
[----:B------:R-:W-:-:S04]  /*1320*/  IADD3 R16, P0, R30, R16, RZ ;  /* 0x000000101e107210 */ /* 0x000fc80007f1e0ff */
[----:B------:R-:W-:-:S03]  /*1330*/  IADD3.X R17, R29, R17, RZ, P0, !PT ;  /* 0x000000111d117210 */ /* 0x000fc600007fe4ff */
[----:B------:R-:W-:-:S05]  /*1340*/  IMAD.WIDE R16, R27, 0x4, R16 ;  /* 0x000000041b107825 */ /* 0x000fca00078e0210 */
[----:B------:R-:W4:Y:S01]  /*1350*/  LDG.E.EL R36, desc[UR4][R16.64] ;  /* 0x0000000410247981 */ /* 0x000f22000c2e1900 */
[C---:B--2---:R-:W-:Y:S01]  /*1360*/  FADD R34, R0.reuse, R34 ;  /* 0x0000002200227221 */ /* 0x044fe20000000000 */
[----:B---3--:R-:W-:-:S04]  /*1370*/  FADD R19, R0, R18 ;  /* 0x0000001200137221 */ /* 0x008fc80000000000 */
[----:B------:R-:W-:-:S04]  /*1380*/  FADD R19, -R34, R19 ;  /* 0x0000001322137221 */ /* 0x000fc80000000100 */
[----:B------:R-:W-:Y:S01]  /*1390*/  FFMA R34, R9, R19, R34 ;  /* 0x0000001309227223 */ /* 0x000fe20000000022 */
[--C-:B-----5:R-:W-:Y:S02]  /*13a0*/  SHF.R.U32.HI R18, RZ, 0x15, R13.reuse ;  /* 0x00000015ff127819 */ /* 0x120fe4000001160d */
[----:B------:R-:W-:Y:S02]  /*13b0*/  LEA R19, P0, R12, UR6, 0x2 ;  /* 0x000000060c137c11 */ /* 0x000fe4000f8010ff */
[----:B------:R-:W-:Y:S02]  /*13c0*/  LOP3.LUT R18, R18, 0x400, RZ, 0xc0, !PT ;  /* 0x0000040012127812 */ /* 0x000fe400078ec0ff */
[----:B0-----:R-:W-:Y:S02]  /*13d0*/  LEA.HI.X R13, R12, UR7, R13, 0x2, P0 ;  /* 0x000000070c0d7c11 */ /* 0x001fe400080f140d */
[----:B------:R-:W-:Y:S02]  /*13e0*/  IADD3 R12, P0, R18, R19, RZ ;  /* 0x00000013120c7210 */ /* 0x000fe40007f1e0ff */
[----:B------:R0:W2:Y:S01]  /*13f0*/  LDG.E.EL.128 R16, desc[UR4][R22.64] ;  /* 0x0000000416107981 */ /* 0x0000a2000c2e1d00 */
[----:B------:R-:W-:-:S04]  /*1400*/  IMAD.WIDE R32, R32, 0x4, R38 ;  /* 0x0000000420207825 */ /* 0x000fc800078e0226 */
[C---:B----4-:R-:W-:Y:S01]  /*1410*/  FADD R38, R0.reuse, R35 ;  /* 0x0000002300267221 */ /* 0x050fe20000000000 */
[----:B------:R-:W-:Y:S01]  /*1420*/  FADD R35, R0, R36 ;  /* 0x0000002400237221 */ /* 0x000fe20000000000 */
[----:B------:R-:W-:Y:S01]  /*1430*/  IMAD.X R36, RZ, RZ, R13, P0 ;  /* 0x000000ffff247224 */ /* 0x000fe200000e060d */
[----:B------:R-:W3:Y:S02]  /*1440*/  LDG.E.EL R32, desc[UR4][R32.64] ;  /* 0x0000000420207981 */ /* 0x000ee4000c2e1900 */
[----:B------:R-:W-:Y:S01]  /*1450*/  FADD R35, -R38, R35 ;  /* 0x0000002326237221 */ /* 0x000fe20000000100 */
[----:B0-----:R-:W-:Y:S02]  /*1460*/  IADD3 R22, P0, R12, R26, RZ ;  /* 0x0000001a0c167210 */ /* 0x001fe40007f1e0ff */
[----:B------:R-:W-:Y:S01]  /*1470*/  IADD3 R12, P1, R30, R12, RZ ;  /* 0x0000000c1e0c7210 */ /* 0x000fe20007f3e0ff */
[----:B------:R-:W-:Y:S01]  /*1480*/  FFMA R9, R9, R35, R38 ;  /* 0x0000002309097223 */ /* 0x000fe20000000026 */
[----:B------:R-:W-:-:S03]  /*1490*/  IADD3.X R23, R36, R21, RZ, P0, !PT ;  /* 0x0000001524177210 */ /* 0x000fc600007fe4ff */
[----:B------:R-:W-:Y:S02]  /*14a0*/  IMAD.X R13, R29, 0x1, R36, P1 ;  /* 0x000000011d0d7824 */ /* 0x000fe400008e0624 */
[----:B------:R-:W-:-:S04]  /*14b0*/  IMAD.WIDE R22, R27, 0x4, R22 ;  /* 0x000000041b167825 */ /* 0x000fc800078e0216 */
[----:B------:R-:W-:Y:S02]  /*14c0*/  IMAD.WIDE R12, R27, 0x4, R12 ;  /* 0x000000041b0c7825 */ /* 0x000fe400078e020c */
[----:B------:R-:W4:Y:S04]  /*14d0*/  LDG.E.EL R22, desc[UR4][R22.64] ;  /* 0x0000000416167981 */ /* 0x000f28000c2e1900 */
[----:B------:R0:W5:Y:S01]  /*14e0*/  LDG.E.EL R23, desc[UR4][R12.64] ;  /* 0x000000040c177981 */ /* 0x000162000c2e1900 */
[----:B--2---:R-:W-:Y:S02]  /*14f0*/  SHF.R.U32.HI R35, RZ, 0x15, R17 ;  /* 0x00000015ff237819 */ /* 0x004fe40000011611 */
[----:B------:R-:W-:Y:S02]  /*1500*/  LEA R36, P0, R16, UR6, 0x2 ;  /* 0x0000000610247c11 */ /* 0x000fe4000f8010ff */
[----:B------:R-:W-:-:S02]  /*1510*/  LOP3.LUT R35, R35, 0x400, RZ, 0xc0, !PT ;  /* 0x0000040023237812 */ /* 0x000fc400078ec0ff */
[----:B------:R-:W-:Y:S02]  /*1520*/  LEA.HI.X R16, R16, UR7, R17, 0x2, P0 ;  /* 0x0000000710107c11 */ /* 0x000fe400080f1411 */
[----:B------:R-:W-:-:S04]  /*1530*/  IADD3 R17, P0, R35, R36, RZ ;  /* 0x0000002423117210 */ /* 0x000fc80007f1e0ff */
[----:B------:R-:W-:Y:S02]  /*1540*/  IADD3.X R36, RZ, R16, RZ, P0, !PT ;  /* 0x00000010ff247210 */ /* 0x000fe400007fe4ff */
[----:B------:R-:W-:Y:S02]  /*1550*/  IADD3 R16, P0, R17, R26, RZ ;  /* 0x0000001a11107210 */ /* 0x000fe40007f1e0ff */
[----:B0-----:R-:W-:Y:S02]  /*1560*/  IADD3 R12, P1, R30, R17, RZ ;  /* 0x000000111e0c7210 */ /* 0x001fe40007f3e0ff */
[----:B------:R-:W-:Y:S01]  /*1570*/  SHF.R.U32.HI R35, RZ, 0x15, R15 ;  /* 0x00000015ff237819 */ /* 0x000fe2000001160f */
[----:B------:R-:W-:Y:S01]  /*1580*/  IMAD.X R17, R36, 0x1, R21, P0 ;  /* 0x0000000124117824 */ /* 0x000fe200000e0615 */
[----:B------:R-:W-:Y:S02]  /*1590*/  IADD3.X R13, R29, R36, RZ, P1, !PT ;  /* 0x000000241d0d7210 */ /* 0x000fe40000ffe4ff */
[----:B------:R-:W-:-:S02]  /*15a0*/  LEA R36, P0, R14, UR6, 0x2 ;  /* 0x000000060e247c11 */ /* 0x000fc4000f8010ff */
[----:B------:R-:W-:Y:S01]  /*15b0*/  LOP3.LUT R35, R35, 0x400, RZ, 0xc0, !PT ;  /* 0x0000040023237812 */ /* 0x000fe200078ec0ff */
[C---:B------:R-:W-:Y:S01]  /*15c0*/  IMAD.WIDE R16, R27.reuse, 0x4, R16 ;  /* 0x000000041b107825 */ /* 0x040fe200078e0210 */
[----:B------:R-:W-:Y:S02]  /*15d0*/  LEA.HI.X R14, R14, UR7, R15, 0x2, P0 ;  /* 0x000000070e0e7c11 */ /* 0x000fe400080f140f */
[----:B------:R-:W-:Y:S01]  /*15e0*/  IADD3 R15, P0, R35, R36, RZ ;  /* 0x00000024230f7210 */ /* 0x000fe20007f1e0ff */
[----:B------:R-:W-:Y:S02]  /*15f0*/  IMAD.WIDE R12, R27, 0x4, R12 ;  /* 0x000000041b0c7825 */ /* 0x000fe400078e020c */
[----:B------:R-:W2:Y:S02]  /*1600*/  LDG.E.EL R16, desc[UR4][R16.64] ;  /* 0x0000000410107981 */ /* 0x000ea4000c2e1900 */
[----:B------:R-:W-:Y:S01]  /*1610*/  IMAD.X R36, RZ, RZ, R14, P0 ;  /* 0x000000ffff247224 */ /* 0x000fe200000e060e */
[----:B------:R-:W-:-:S02]  /*1620*/  IADD3 R14, P0, R15, R26, RZ ;  /* 0x0000001a0f0e7210 */ /* 0x000fc40007f1e0ff */
[----:B------:R-:W-:Y:S01]  /*1630*/  SHF.R.U32.HI R37, RZ, 0x15, R19 ;  /* 0x00000015ff257819 */ /* 0x000fe20000011613 */
[----:B------:R0:W2:Y:S03]  /*1640*/  LDG.E.EL R17, desc[UR4][R12.64] ;  /* 0x000000040c117981 */ /* 0x0000a6000c2e1900 */
[----:B------:R-:W-:Y:S02]  /*1650*/  LOP3.LUT R37, R37, 0x400, RZ, 0xc0, !PT ;  /* 0x0000040025257812 */ /* 0x000fe400078ec0ff */
[----:B0-----:R-:W-:Y:S02]  /*1660*/  IADD3 R12, P1, R30, R15, RZ ;  /* 0x0000000f1e0c7210 */ /* 0x001fe40007f3e0ff */
[----:B------:R-:W-:Y:S02]  /*1670*/  IADD3.X R15, R36, R21, RZ, P0, !PT ;  /* 0x00000015240f7210 */ /* 0x000fe400007fe4ff */
[----:B------:R-:W-:Y:S01]  /*1680*/  LEA R38, P0, R18, UR6, 0x2 ;  /* 0x0000000612267c11 */ /* 0x000fe2000f8010ff */
[----:B------:R-:W-:-:S02]  /*1690*/  IMAD.X R13, R29, 0x1, R36, P1 ;  /* 0x000000011d0d7824 */ /* 0x000fc400008e0624 */
[C---:B------:R-:W-:Y:S01]  /*16a0*/  IMAD.WIDE R14, R27.reuse, 0x4, R14 ;  /* 0x000000041b0e7825 */ /* 0x040fe200078e020e */
[----:B------:R-:W-:Y:S02]  /*16b0*/  IADD3 R37, P1, R37, R38, RZ ;  /* 0x0000002625257210 */ /* 0x000fe40007f3e0ff */
[----:B------:R-:W-:Y:S01]  /*16c0*/  LEA.HI.X R18, R18, UR7, R19, 0x2, P0 ;  /* 0x0000000712127c11 */ /* 0x000fe200080f1413 */
[----:B------:R-:W-:Y:S01]  /*16d0*/  IMAD.WIDE R12, R27, 0x4, R12 ;  /* 0x000000041b0c7825 */ /* 0x000fe200078e020c */
[----:B------:R0:W2:Y:S02]  /*16e0*/  LDG.E.EL R35, desc[UR4][R14.64] ;  /* 0x000000040e237981 */ /* 0x0000a4000c2e1900 */
[----:B------:R-:W-:Y:S02]  /*16f0*/  IADD3.X R18, RZ, R18, RZ, P1, !PT ;  /* 0x00000012ff127210 */ /* 0x000fe40000ffe4ff */
[----:B------:R1:W2:Y:S01]  /*1700*/  LDG.E.EL R36, desc[UR4][R12.64] ;  /* 0x000000040c247981 */ /* 0x0002a2000c2e1900 */
[----:B0-----:R-:W-:-:S02]  /*1710*/  IADD3 R14, P2, R30, R37, RZ ;  /* 0x000000251e0e7210 */ /* 0x001fc40007f5e0ff */
[----:B-1----:R-:W-:Y:S02]  /*1720*/  IADD3 R12, P0, R37, R26, RZ ;  /* 0x0000001a250c7210 */ /* 0x002fe40007f1e0ff */
[----:B------:R-:W-:-:S03]  /*1730*/  IADD3.X R15, R29, R18, RZ, P2, !PT ;  /* 0x000000121d0f7210 */ /* 0x000fc600017fe4ff */
[----:B------:R-:W-:Y:S02]  /*1740*/  IMAD.X R13, R18, 0x1, R21, P0 ;  /* 0x00000001120d7824 */ /* 0x000fe400000e0615 */
[----:B------:R-:W-:-:S04]  /*1750*/  IMAD.WIDE R14, R27, 0x4, R14 ;  /* 0x000000041b0e7825 */ /* 0x000fc800078e020e */
[----:B------:R-:W-:Y:S02]  /*1760*/  IMAD.WIDE R12, R27, 0x4, R12 ;  /* 0x000000041b0c7825 */ /* 0x000fe400078e020c */
[----:B------:R-:W2:Y:S04]  /*1770*/  LDG.E.EL R15, desc[UR4][R14.64] ;  /* 0x000000040e0f7981 */ /* 0x000ea8000c2e1900 */
[----:B------:R0:W2:Y:S02]  /*1780*/  LDG.E.EL R19, desc[UR4][R12.64] ;  /* 0x000000040c137981 */ /* 0x0000a4000c2e1900 */
[----:B0-----:R-:W0:Y:S01]  /*1790*/  LDC.64 R12, c[0x0][0x210] ;  /* 0x00008400ff0c7b82 */ /* 0x001e220000000a00 */
[C---:B----4-:R-:W-:Y:S01]  /*17a0*/  FADD R21, R0.reuse, R22 ;  /* 0x0000001600157221 */ /* 0x050fe20000000000 */
[----:B-----5:R-:W-:Y:S01]  /*17b0*/  FADD R23, R0, R23 ;  /* 0x0000001700177221 */ /* 0x020fe20000000000 */
[----:B------:R-:W-:Y:S01]  /*17c0*/  FADD R6, -R5, R6 ;  /* 0x0000000605067221 */ /* 0x000fe20000000100 */
[----:B------:R-:W-:Y:S01]  /*17d0*/  FADD R24, -R7, R24 ;  /* 0x0000001807187221 */ /* 0x000fe20000000100 */
[----:B------:R-:W-:Y:S01]  /*17e0*/  FADD R28, -R25, R28 ;  /* 0x0000001c191c7221 */ /* 0x000fe20000000100 */
[----:B------:R-:W-:Y:S01]  /*17f0*/  FADD R8, -R31, R8 ;  /* 0x000000081f087221 */ /* 0x000fe20000000100 */
[----:B------:R-:W-:Y:S01]  /*1800*/  FADD R9, -R34, R9 ;  /* 0x0000000922097221 */ /* 0x000fe20000000100 */
[C---:B------:R-:W-:Y:S01]  /*1810*/  FFMA R5, R20.reuse, R6, R5 ;  /* 0x0000000614057223 */ /* 0x040fe20000000005 */
[C---:B------:R-:W-:Y:S01]  /*1820*/  FFMA R6, R20.reuse, R24, R7 ;  /* 0x0000001814067223 */ /* 0x040fe20000000007 */
[----:B------:R-:W-:Y:S01]  /*1830*/  FFMA R7, R20, R28, R25 ;  /* 0x0000001c14077223 */ /* 0x000fe20000000019 */
[C---:B---3--:R-:W-:Y:S01]  /*1840*/  FFMA R8, R32.reuse, R8, R31 ;  /* 0x0000000820087223 */ /* 0x048fe2000000001f */
[----:B------:R-:W-:Y:S01]  /*1850*/  FFMA R9, R32, R9, R34 ;  /* 0x0000000920097223 */ /* 0x000fe20000000022 */
[----:B0-----:R-:W-:-:S04]  /*1860*/  IMAD.WIDE R12, R3, 0x4, R12 ;  /* 0x00000004030c7825 */ /* 0x001fc800078e020c */
[----:B------:R-:W-:-:S04]  /*1870*/  FADD R3, -R2, R4 ;  /* 0x0000000402037221 */ /* 0x000fc80000000100 */
[----:B------:R-:W-:-:S05]  /*1880*/  FFMA R4, R20, R3, R2 ;  /* 0x0000000314047223 */ /* 0x000fca0000000002 */
[----:B------:R-:W-:Y:S01]  /*1890*/  STG.E.128 desc[UR4][R12.64], R4 ;  /* 0x000000040c007986 */ /* 0x000fe2000c101d04 */
[----:B--2---:R-:W-:-:S04]  /*18a0*/  FADD R16, R0, R16 ;  /* 0x0000001000107221 */ /* 0x004fc80000000000 */
[----:B------:R-:W-:Y:S01]  /*18b0*/  FADD R16, -R21, R16 ;  /* 0x0000001015107221 */ /* 0x000fe20000000100 */
[----:B------:R-:W-:-:S03]  /*18c0*/  FADD R18, R0, R17 ;  /* 0x0000001100127221 */ /* 0x000fc60000000000 */
[----:B------:R-:W-:Y:S01]  /*18d0*/  FFMA R21, R10, R16, R21 ;  /* 0x000000100a157223 */ /* 0x000fe20000000015 */
[----:B------:R-:W-:-:S04]  /*18e0*/  FADD R18, -R23, R18 ;  /* 0x0000001217127221 */ /* 0x000fc80000000100 */
[----:B------:R-:W-:Y:S01]  /*18f0*/  FFMA R10, R10, R18, R23 ;  /* 0x000000120a0a7223 */ /* 0x000fe20000000017 */
[C---:B------:R-:W-:Y:S01]  /*1900*/  FADD R22, R0.reuse, R35 ;  /* 0x0000002300167221 */ /* 0x040fe20000000000 */
[----:B------:R-:W-:Y:S02]  /*1910*/  FADD R36, R0, R36 ;  /* 0x0000002400247221 */ /* 0x000fe40000000000 */
[----:B------:R-:W-:-:S04]  /*1920*/  FADD R10, -R21, R10 ;  /* 0x0000000a150a7221 */ /* 0x000fc80000000100 */
[----:B------:R-:W-:Y:S01]  /*1930*/  FFMA R10, R32, R10, R21 ;  /* 0x0000000a200a7223 */ /* 0x000fe20000000015 */
[C---:B------:R-:W-:Y:S01]  /*1940*/  FADD R17, R0.reuse, R15 ;  /* 0x0000000f00117221 */ /* 0x040fe20000000000 */
[----:B------:R-:W-:-:S03]  /*1950*/  FADD R19, R0, R19 ;  /* 0x0000001300137221 */ /* 0x000fc60000000000 */
[----:B------:R-:W-:Y:S01]  /*1960*/  FADD R17, -R36, R17 ;  /* 0x0000001124117221 */ /* 0x000fe20000000100 */
[----:B------:R-:W-:-:S03]  /*1970*/  FADD R15, -R22, R19 ;  /* 0x00000013160f7221 */ /* 0x000fc60000000100 */
[C---:B------:R-:W-:Y:S01]  /*1980*/  FFMA R36, R11.reuse, R17, R36 ;  /* 0x000000110b247223 */ /* 0x040fe20000000024 */
[----:B------:R-:W-:-:S04]  /*1990*/  FFMA R15, R11, R15, R22 ;  /* 0x0000000f0b0f7223 */ /* 0x000fc80000000016 */
[----:B------:R-:W-:-:S04]  /*19a0*/  FADD R36, -R15, R36 ;  /* 0x000000240f247221 */ /* 0x000fc80000000100 */
[----:B------:R-:W-:-:S05]  /*19b0*/  FFMA R11, R32, R36, R15 ;  /* 0x00000024200b7223 */ /* 0x000fca000000000f */
[----:B------:R-:W-:Y:S01]  /*19c0*/  STG.E.128 desc[UR4][R12.64+0x800], R8 ;  /* 0x000800080c007986 */ /* 0x000fe2000c101d04 */
[----:B------:R-:W-:Y:S05]  /*19d0*/  EXIT ;  /* 0x000000000000794d */ /* 0x000fea0003800000 */
.L_x_0:
[----:B------:R-:W-:-:S00]  /*19e0*/  BRA `(.L_x_0) ;  /* 0xfffffffc00fc7947 */ /* 0x000fc0000383ffff */
[----:B------:R-:W-:-:S00]  /*19f0*/  NOP ;  /* 0x0000000000007918 */ /* 0x000fc00000000000 */
        /* <DEDUP_REMOVED lines=8> */
.L_x_1:


//--------------------- .nv.constant0.triton_poi_fused__unsafe_index_add_convolution_mul_sub_19 --------------------------
	.section	.nv.constant0.triton_poi_fused__unsafe_index_add_convolution_mul_sub_19,"a",@progbits
	.sectionflags	@""
	.align	4
.nv.constant0.triton_poi_fused__unsafe_index_add_convolution_mul_sub_19:
	.zero		604
